//
// Generated by NVIDIA NVVM Compiler
//
// Compiler Build ID: CL-36424714
// Cuda compilation tools, release 13.0, V13.0.88
// Based on NVVM 20.0.0
//

.version 9.0
.target sm_100
.address_size 64

	// .globl	_Z16cuda_apply_rulesjPiS_Pjjj

.visible .entry _Z16cuda_apply_rulesjPiS_Pjjj(
	.param .u32 _Z16cuda_apply_rulesjPiS_Pjjj_param_0,
	.param .u64 .ptr .align 1 _Z16cuda_apply_rulesjPiS_Pjjj_param_1,
	.param .u64 .ptr .align 1 _Z16cuda_apply_rulesjPiS_Pjjj_param_2,
	.param .u64 .ptr .align 1 _Z16cuda_apply_rulesjPiS_Pjjj_param_3,
	.param .u32 _Z16cuda_apply_rulesjPiS_Pjjj_param_4,
	.param .u32 _Z16cuda_apply_rulesjPiS_Pjjj_param_5
)
{
	.reg .pred 	%p<27>;
	.reg .b32 	%r<152>;
	.reg .b64 	%rd<32>;

	ld.param.u32 	%r55, [_Z16cuda_apply_rulesjPiS_Pjjj_param_0];
	ld.param.u64 	%rd11, [_Z16cuda_apply_rulesjPiS_Pjjj_param_1];
	ld.param.u64 	%rd12, [_Z16cuda_apply_rulesjPiS_Pjjj_param_2];
	ld.param.u64 	%rd13, [_Z16cuda_apply_rulesjPiS_Pjjj_param_3];
	ld.param.u32 	%r54, [_Z16cuda_apply_rulesjPiS_Pjjj_param_5];
	cvta.to.global.u64 	%rd1, %rd12;
	cvta.to.global.u64 	%rd2, %rd11;
	cvta.to.global.u64 	%rd3, %rd13;
	mov.u32 	%r56, %tid.x;
	mov.u32 	%r57, %ctaid.x;
	mov.u32 	%r58, %ntid.x;
	mad.lo.s32 	%r1, %r57, %r58, %r56;
	div.u32 	%r2, %r57, %r55;
	mul.wide.u32 	%rd14, %r2, 4;
	add.s64 	%rd15, %rd3, %rd14;
	ld.global.u32 	%r3, [%rd15];
	setp.gt.u32 	%p1, %r55, %r57;
	mov.u32 	%r143, %r1;
	@%p1 bra 	$L__BB0_13;
	max.u32 	%r4, %r2, 1;
	and.b32  	%r5, %r4, 15;
	setp.lt.u32 	%p2, %r2, 16;
	mov.b32 	%r136, 0;
	mov.u32 	%r143, %r1;
	@%p2 bra 	$L__BB0_4;
	and.b32  	%r136, %r4, 2147483632;
	neg.s32 	%r130, %r136;
	add.s64 	%rd30, %rd3, 32;
	mov.u32 	%r143, %r1;
$L__BB0_3:
	.pragma "nounroll";
	ld.global.u32 	%r61, [%rd30+-32];
	ld.global.u32 	%r62, [%rd30+-28];
	add.s32 	%r63, %r61, %r62;
	ld.global.u32 	%r64, [%rd30+-24];
	add.s32 	%r65, %r63, %r64;
	ld.global.u32 	%r66, [%rd30+-20];
	add.s32 	%r67, %r65, %r66;
	ld.global.u32 	%r68, [%rd30+-16];
	add.s32 	%r69, %r67, %r68;
	ld.global.u32 	%r70, [%rd30+-12];
	add.s32 	%r71, %r69, %r70;
	ld.global.u32 	%r72, [%rd30+-8];
	add.s32 	%r73, %r71, %r72;
	ld.global.u32 	%r74, [%rd30+-4];
	add.s32 	%r75, %r73, %r74;
	ld.global.u32 	%r76, [%rd30];
	add.s32 	%r77, %r75, %r76;
	ld.global.u32 	%r78, [%rd30+4];
	add.s32 	%r79, %r77, %r78;
	ld.global.u32 	%r80, [%rd30+8];
	add.s32 	%r81, %r79, %r80;
	ld.global.u32 	%r82, [%rd30+12];
	add.s32 	%r83, %r81, %r82;
	ld.global.u32 	%r84, [%rd30+16];
	add.s32 	%r85, %r83, %r84;
	ld.global.u32 	%r86, [%rd30+20];
	add.s32 	%r87, %r85, %r86;
	ld.global.u32 	%r88, [%rd30+24];
	add.s32 	%r89, %r87, %r88;
	ld.global.u32 	%r90, [%rd30+28];
	add.s32 	%r91, %r89, %r90;
	sub.s32 	%r143, %r143, %r91;
	add.s32 	%r130, %r130, 16;
	add.s64 	%rd30, %rd30, 64;
	setp.ne.s32 	%p3, %r130, 0;
	@%p3 bra 	$L__BB0_3;
$L__BB0_4:
	setp.eq.s32 	%p4, %r5, 0;
	@%p4 bra 	$L__BB0_13;
	and.b32  	%r15, %r4, 7;
	setp.lt.u32 	%p5, %r5, 8;
	@%p5 bra 	$L__BB0_7;
	mul.wide.u32 	%rd16, %r136, 4;
	add.s64 	%rd17, %rd3, %rd16;
	ld.global.u32 	%r93, [%rd17];
	ld.global.u32 	%r94, [%rd17+4];
	add.s32 	%r95, %r93, %r94;
	ld.global.u32 	%r96, [%rd17+8];
	add.s32 	%r97, %r95, %r96;
	ld.global.u32 	%r98, [%rd17+12];
	add.s32 	%r99, %r97, %r98;
	ld.global.u32 	%r100, [%rd17+16];
	add.s32 	%r101, %r99, %r100;
	ld.global.u32 	%r102, [%rd17+20];
	add.s32 	%r103, %r101, %r102;
	ld.global.u32 	%r104, [%rd17+24];
	add.s32 	%r105, %r103, %r104;
	ld.global.u32 	%r106, [%rd17+28];
	add.s32 	%r107, %r105, %r106;
	sub.s32 	%r143, %r143, %r107;
	add.s32 	%r136, %r136, 8;
$L__BB0_7:
	setp.eq.s32 	%p6, %r15, 0;
	@%p6 bra 	$L__BB0_13;
	and.b32  	%r21, %r4, 3;
	setp.lt.u32 	%p7, %r15, 4;
	@%p7 bra 	$L__BB0_10;
	mul.wide.u32 	%rd18, %r136, 4;
	add.s64 	%rd19, %rd3, %rd18;
	ld.global.u32 	%r109, [%rd19];
	ld.global.u32 	%r110, [%rd19+4];
	add.s32 	%r111, %r109, %r110;
	ld.global.u32 	%r112, [%rd19+8];
	add.s32 	%r113, %r111, %r112;
	ld.global.u32 	%r114, [%rd19+12];
	add.s32 	%r115, %r113, %r114;
	sub.s32 	%r143, %r143, %r115;
	add.s32 	%r136, %r136, 4;
$L__BB0_10:
	setp.eq.s32 	%p8, %r21, 0;
	@%p8 bra 	$L__BB0_13;
	mul.wide.u32 	%rd20, %r136, 4;
	add.s64 	%rd31, %rd3, %rd20;
	neg.s32 	%r141, %r21;
$L__BB0_12:
	.pragma "nounroll";
	ld.global.u32 	%r116, [%rd31];
	sub.s32 	%r143, %r143, %r116;
	add.s64 	%rd31, %rd31, 4;
	add.s32 	%r141, %r141, 1;
	setp.ne.s32 	%p9, %r141, 0;
	@%p9 bra 	$L__BB0_12;
$L__BB0_13:
	setp.ge.u32 	%p10, %r143, %r3;
	@%p10 bra 	$L__BB0_33;
	mul.wide.u32 	%rd21, %r1, 4;
	add.s64 	%rd10, %rd2, %rd21;
	ld.global.u32 	%r151, [%rd10];
	setp.lt.s32 	%p11, %r151, 0;
	setp.ge.u32 	%p12, %r151, %r54;
	or.pred  	%p13, %p11, %p12;
	@%p13 bra 	$L__BB0_22;
	add.s32 	%r145, %r143, 1;
	setp.ge.u32 	%p14, %r145, %r3;
	mov.b32 	%r146, -1;
	@%p14 bra 	$L__BB0_20;
	mov.u32 	%r144, %r1;
$L__BB0_17:
	add.s32 	%r144, %r144, 1;
	mul.wide.u32 	%rd22, %r144, 4;
	add.s64 	%rd23, %rd2, %rd22;
	ld.global.u32 	%r118, [%rd23];
	setp.lt.s32 	%p15, %r118, 0;
	@%p15 bra 	$L__BB0_19;
	sub.s32 	%r146, %r144, %r143;
	bra.uni 	$L__BB0_20;
$L__BB0_19:
	setp.ne.s32 	%p16, %r144, 0;
	selp.u32 	%r120, 1, 0, %p16;
	add.s32 	%r145, %r145, %r120;
	setp.lt.u32 	%p17, %r145, %r3;
	@%p17 bra 	$L__BB0_17;
$L__BB0_20:
	add.s32 	%r121, %r151, 1;
	setp.le.u32 	%p18, %r146, %r121;
	@%p18 bra 	$L__BB0_22;
	bar.sync 	0;
	ld.global.u32 	%r122, [%rd10];
	add.s32 	%r151, %r122, 1;
	st.global.u32 	[%rd10], %r151;
$L__BB0_22:
	setp.lt.s32 	%p19, %r151, 1;
	@%p19 bra 	$L__BB0_30;
	add.s32 	%r149, %r143, 1;
	setp.ge.u32 	%p20, %r149, %r3;
	mov.b32 	%r150, -1;
	@%p20 bra 	$L__BB0_28;
	mov.u32 	%r148, %r1;
$L__BB0_25:
	add.s32 	%r148, %r148, 1;
	mul.wide.u32 	%rd24, %r148, 4;
	add.s64 	%rd25, %rd2, %rd24;
	ld.global.u32 	%r124, [%rd25];
	setp.lt.s32 	%p21, %r124, 0;
	@%p21 bra 	$L__BB0_27;
	sub.s32 	%r150, %r148, %r143;
	bra.uni 	$L__BB0_28;
$L__BB0_27:
	setp.ne.s32 	%p22, %r148, 0;
	selp.u32 	%r126, 1, 0, %p22;
	add.s32 	%r149, %r149, %r126;
	setp.lt.u32 	%p23, %r149, %r3;
	@%p23 bra 	$L__BB0_25;
$L__BB0_28:
	bar.sync 	0;
	ld.global.u32 	%r151, [%rd10];
	setp.gt.u32 	%p24, %r150, %r151;
	@%p24 bra 	$L__BB0_30;
	add.s32 	%r151, %r150, -1;
	st.global.u32 	[%rd10], %r151;
$L__BB0_30:
	setp.lt.s32 	%p25, %r151, 0;
	@%p25 bra 	$L__BB0_33;
	add.s32 	%r53, %r151, %r1;
	add.s32 	%r127, %r151, %r143;
	add.s64 	%rd27, %rd1, %rd21;
	mov.b32 	%r128, -1;
	st.global.u32 	[%rd27], %r128;
	setp.ge.u32 	%p26, %r127, %r3;
	@%p26 bra 	$L__BB0_33;
	ld.global.u32 	%r129, [%rd10];
	mul.wide.u32 	%rd28, %r53, 4;
	add.s64 	%rd29, %rd1, %rd28;
	st.global.u32 	[%rd29], %r129;
$L__BB0_33:
	ret;

}


// ===== COMPILED SASS (sm_100) =====

	.target	sm_100

	.elftype	@"ET_EXEC"


//--------------------- .note.nv.tkinfo           --------------------------
	.section	.note.nv.tkinfo,"",@"SHT_NOTE"
	.sectionflags	@"SHF_NOTE_NV_TKINFO"
	.tkinfo
        /*0018*/ 	.word	0x00000002
        /*0030*/ 	.string	""
        /*0030*/ 	.string	"ptxas"
        /*0030*/ 	.string	"Cuda compilation tools, release 13.0, V13.0.88"
        /*0030*/ 	.string	"Build cuda_13.0.r13.0/compiler.36424714_0"
        /*0030*/ 	.string	"-arch sm_100 -m 64 "



//--------------------- .note.nv.cuinfo           --------------------------
	.section	.note.nv.cuinfo,"",@"SHT_NOTE"
	.sectionflags	@"SHF_NOTE_NV_CUINFO"
        /*0018*/ 	.short	0x0002
        /*001a*/ 	.short	0x0064
        /*001c*/ 	.short	0x0082
	.zero		2


//--------------------- .nv.info                  --------------------------
	.section	.nv.info,"",@"SHT_CUDA_INFO"
	.align	4


	//----- nvinfo : EIATTR_REGCOUNT
	.align		4
        /*0000*/ 	.byte	0x04, 0x2f
        /*0002*/ 	.short	(.L_1 - .L_0)
	.align		4
.L_0:
        /*0004*/ 	.word	index@(_Z16cuda_apply_rulesjPiS_Pjjj)
        /*0008*/ 	.word	0x0000001d


	//----- nvinfo : EIATTR_FRAME_SIZE
	.align		4
.L_1:
        /*000c*/ 	.byte	0x04, 0x11
        /*000e*/ 	.short	(.L_3 - .L_2)
	.align		4
.L_2:
        /*0010*/ 	.word	index@(_Z16cuda_apply_rulesjPiS_Pjjj)
        /*0014*/ 	.word	0x00000000


	//----- nvinfo : EIATTR_MIN_STACK_SIZE
	.align		4
.L_3:
        /*0018*/ 	.byte	0x04, 0x12
        /*001a*/ 	.short	(.L_5 - .L_4)
	.align		4
.L_4:
        /*001c*/ 	.word	index@(_Z16cuda_apply_rulesjPiS_Pjjj)
        /*0020*/ 	.word	0x00000000
.L_5:


//--------------------- .nv.compat                --------------------------
	.section	.nv.compat,"",@"SHT_CUDA_COMPAT_INFO"
	.align	4
        /*0000*/ 	.byte	0x02, 0x09, 0x00, 0x00, 0x02, 0x02, 0x01, 0x00, 0x02, 0x05, 0x05, 0x00, 0x03, 0x07, 0x01, 0x01
        /*0010*/ 	.byte	0x02, 0x03, 0x00, 0x00, 0x02, 0x06, 0x01, 0x00, 0x04, 0x0b, 0x08, 0x00, 0x09, 0x00, 0x00, 0x00
        /*0020*/ 	.byte	0x00, 0x00, 0x00, 0x00


//--------------------- .nv.info._Z16cuda_apply_rulesjPiS_Pjjj --------------------------
	.section	.nv.info._Z16cuda_apply_rulesjPiS_Pjjj,"",@"SHT_CUDA_INFO"
	.sectionflags	@""
	.align	4


	//----- nvinfo : EIATTR_CUDA_API_VERSION
	.align		4
        /*0000*/ 	.byte	0x04, 0x37
        /*0002*/ 	.short	(.L_7 - .L_6)
.L_6:
        /*0004*/ 	.word	0x00000082


	//----- nvinfo : EIATTR_KPARAM_INFO
	.align		4
.L_7:
        /*0008*/ 	.byte	0x04, 0x17
        /*000a*/ 	.short	(.L_9 - .L_8)
.L_8:
        /*000c*/ 	.word	0x00000000
        /*0010*/ 	.short	0x0005
        /*0012*/ 	.short	0x0024
        /*0014*/ 	.byte	0x00, 0xf0, 0x11, 0x00


	//----- nvinfo : EIATTR_KPARAM_INFO
	.align		4
.L_9:
        /*0018*/ 	.byte	0x04, 0x17
        /*001a*/ 	.short	(.L_11 - .L_10)
.L_10:
        /*001c*/ 	.word	0x00000000
        /*0020*/ 	.short	0x0004
        /*0022*/ 	.short	0x0020
        /*0024*/ 	.byte	0x00, 0xf0, 0x11, 0x00


	//----- nvinfo : EIATTR_KPARAM_INFO
	.align		4
.L_11:
        /*0028*/ 	.byte	0x04, 0x17
        /*002a*/ 	.short	(.L_13 - .L_12)
.L_12:
        /*002c*/ 	.word	0x00000000
        /*0030*/ 	.short	0x0003
        /*0032*/ 	.short	0x0018
        /*0034*/ 	.byte	0x00, 0xf5, 0x21, 0x00


	//----- nvinfo : EIATTR_KPARAM_INFO
	.align		4
.L_13:
        /*0038*/ 	.byte	0x04, 0x17
        /*003a*/ 	.short	(.L_15 - .L_14)
.L_14:
        /*003c*/ 	.word	0x00000000
        /*0040*/ 	.short	0x0002
        /*0042*/ 	.short	0x0010
        /*0044*/ 	.byte	0x00, 0xf5, 0x21, 0x00


	//----- nvinfo : EIATTR_KPARAM_INFO
	.align		4
.L_15:
        /*0048*/ 	.byte	0x04, 0x17
        /*004a*/ 	.short	(.L_17 - .L_16)
.L_16:
        /*004c*/ 	.word	0x00000000
        /*0050*/ 	.short	0x0001
        /*0052*/ 	.short	0x0008
        /*0054*/ 	.byte	0x00, 0xf5, 0x21, 0x00


	//----- nvinfo : EIATTR_KPARAM_INFO
	.align		4
.L_17:
        /*0058*/ 	.byte	0x04, 0x17
        /*005a*/ 	.short	(.L_19 - .L_18)
.L_18:
        /*005c*/ 	.word	0x00000000
        /*0060*/ 	.short	0x0000
        /*0062*/ 	.short	0x0000
        /*0064*/ 	.byte	0x00, 0xf0, 0x11, 0x00


	//----- nvinfo : EIATTR_SPARSE_MMA_MASK
	.align		4
.L_19:
        /*0068*/ 	.byte	0x03, 0x50
        /*006a*/ 	.short	0x0000


	//----- nvinfo : EIATTR_MAXREG_COUNT
	.align		4
        /*006c*/ 	.byte	0x03, 0x1b
        /*006e*/ 	.short	0x00ff


	//----- nvinfo : EIATTR_NUM_BARRIERS
	.align		4
        /*0070*/ 	.byte	0x02, 0x4c
        /*0072*/ 	.byte	0x01
	.zero		1


	//----- nvinfo : EIATTR_MERCURY_ISA_VERSION
	.align		4
        /*0074*/ 	.byte	0x03, 0x5f
        /*0076*/ 	.short	0x0101


	//----- nvinfo : EIATTR_VRC_CTA_INIT_COUNT
	.align		4
        /*0078*/ 	.byte	0x02, 0x4a
	.zero		1
	.zero		1


	//----- nvinfo : EIATTR_EXIT_INSTR_OFFSETS
	.align		4
        /*007c*/ 	.byte	0x04, 0x1c
        /*007e*/ 	.short	(.L_21 - .L_20)


	//   ....[0]....
.L_20:
        /*0080*/ 	.word	0x000007a0


	//   ....[1]....
        /*0084*/ 	.word	0x00000be0


	//   ....[2]....
        /*0088*/ 	.word	0x00000c50


	//   ....[3]....
        /*008c*/ 	.word	0x00000ca0


	//----- nvinfo : EIATTR_CRS_STACK_SIZE
	.align		4
.L_21:
        /*0090*/ 	.byte	0x04, 0x1e
        /*0092*/ 	.short	(.L_23 - .L_22)
.L_22:
        /*0094*/ 	.word	0x00000000


	//----- nvinfo : EIATTR_CBANK_PARAM_SIZE
	.align		4
.L_23:
        /*0098*/ 	.byte	0x03, 0x19
        /*009a*/ 	.short	0x0028


	//----- nvinfo : EIATTR_PARAM_CBANK
	.align		4
        /*009c*/ 	.byte	0x04, 0x0a
        /*009e*/ 	.short	(.L_25 - .L_24)
	.align		4
.L_24:
        /*00a0*/ 	.word	index@(.nv.constant0._Z16cuda_apply_rulesjPiS_Pjjj)
        /*00a4*/ 	.short	0x0380
        /*00a6*/ 	.short	0x0028


	//----- nvinfo : EIATTR_SW_WAR
	.align		4
.L_25:
        /*00a8*/ 	.byte	0x04, 0x36
        /*00aa*/ 	.short	(.L_27 - .L_26)
.L_26:
        /*00ac*/ 	.word	0x00000008
.L_27:


//--------------------- .nv.callgraph             --------------------------
	.section	.nv.callgraph,"",@"SHT_CUDA_CALLGRAPH"
	.align	4
	.sectionentsize	8
	.align		4
        /*0000*/ 	.word	0x00000000
	.align		4
        /*0004*/ 	.word	0xffffffff
	.align		4
        /*0008*/ 	.word	0x00000000
	.align		4
        /*000c*/ 	.word	0xfffffffe
	.align		4
        /*0010*/ 	.word	0x00000000
	.align		4
        /*0014*/ 	.word	0xfffffffd
	.align		4
        /*0018*/ 	.word	0x00000000
	.align		4
        /*001c*/ 	.word	0xfffffffc


//--------------------- .text._Z16cuda_apply_rulesjPiS_Pjjj --------------------------
	.section	.text._Z16cuda_apply_rulesjPiS_Pjjj,"ax",@progbits
	.align	128
        .global         _Z16cuda_apply_rulesjPiS_Pjjj
        .type           _Z16cuda_apply_rulesjPiS_Pjjj,@function
        .size           _Z16cuda_apply_rulesjPiS_Pjjj,(.L_x_17 - _Z16cuda_apply_rulesjPiS_Pjjj)
        .other          _Z16cuda_apply_rulesjPiS_Pjjj,@"STO_CUDA_ENTRY STV_DEFAULT"
_Z16cuda_apply_rulesjPiS_Pjjj:
.text._Z16cuda_apply_rulesjPiS_Pjjj:
[----:B------:R-:W-:Y:S08]  /*0000*/  LDC R1, c[0x0][0x37c] ;  /* 0x0000df00ff017b82 */ /* 0x000ff00000000800 */
[----:B------:R-:W0:Y:S01]  /*0010*/  LDC R11, c[0x0][0x380] ;  /* 0x0000e000ff0b7b82 */ /* 0x000e220000000800 */
[----:B------:R-:W1:Y:S07]  /*0020*/  LDCU.64 UR6, c[0x0][0x358] ;  /* 0x00006b00ff0677ac */ /* 0x000e6e0008000a00 */
[----:B------:R-:W2:Y:S01]  /*0030*/  S2UR UR4, SR_CTAID.X ;  /* 0x00000000000479c3 */ /* 0x000ea20000002500 */
[----:B0-----:R-:W0:Y:S01]  /*0040*/  I2F.U32.RP R0, R11 ;  /* 0x0000000b00007306 */ /* 0x001e220000209000 */
[----:B------:R-:W-:-:S07]  /*0050*/  ISETP.NE.U32.AND P2, PT, R11, RZ, PT ;  /* 0x000000ff0b00720c */ /* 0x000fce0003f45070 */
[----:B0-----:R-:W0:Y:S02]  /*0060*/  MUFU.RCP R0, R0 ;  /* 0x0000000000007308 */ /* 0x001e240000001000 */
[----:B0-----:R-:W-:-:S06]  /*0070*/  VIADD R2, R0, 0xffffffe ;  /* 0x0ffffffe00027836 */ /* 0x001fcc0000000000 */
[----:B------:R0:W3:Y:S02]  /*0080*/  F2I.FTZ.U32.TRUNC.NTZ R3, R2 ;  /* 0x0000000200037305 */ /* 0x0000e4000021f000 */
[----:B0-----:R-:W-:Y:S02]  /*0090*/  IMAD.MOV.U32 R2, RZ, RZ, RZ ;  /* 0x000000ffff027224 */ /* 0x001fe400078e00ff */
[----:B---3--:R-:W-:-:S04]  /*00a0*/  IMAD.MOV R4, RZ, RZ, -R3 ;  /* 0x000000ffff047224 */ /* 0x008fc800078e0a03 */
[----:B------:R-:W-:-:S04]  /*00b0*/  IMAD R5, R4, R11, RZ ;  /* 0x0000000b04057224 */ /* 0x000fc800078e02ff */
[----:B------:R-:W-:-:S06]  /*00c0*/  IMAD.HI.U32 R3, R3, R5, R2 ;  /* 0x0000000503037227 */ /* 0x000fcc00078e0002 */
[----:B--2---:R-:W-:Y:S02]  /*00d0*/  IMAD.HI.U32 R9, R3, UR4, RZ ;  /* 0x0000000403097c27 */ /* 0x004fe4000f8e00ff */
[----:B------:R-:W0:Y:S02]  /*00e0*/  LDC.64 R2, c[0x0][0x398] ;  /* 0x0000e600ff027b82 */ /* 0x000e240000000a00 */
[----:B------:R-:W-:-:S04]  /*00f0*/  IMAD.MOV R4, RZ, RZ, -R9 ;  /* 0x000000ffff047224 */ /* 0x000fc800078e0a09 */
[----:B------:R-:W-:-:S05]  /*0100*/  IMAD R0, R11, R4, UR4 ;  /* 0x000000040b007e24 */ /* 0x000fca000f8e0204 */
[----:B------:R-:W-:-:S13]  /*0110*/  ISETP.GE.U32.AND P0, PT, R0, R11, PT ;  /* 0x0000000b0000720c */ /* 0x000fda0003f06070 */
[----:B------:R-:W-:Y:S02]  /*0120*/  @P0 IMAD.IADD R0, R0, 0x1, -R11 ;  /* 0x0000000100000824 */ /* 0x000fe400078e0a0b */
[----:B------:R-:W-:-:S03]  /*0130*/  @P0 VIADD R9, R9, 0x1 ;  /* 0x0000000109090836 */ /* 0x000fc60000000000 */
[----:B------:R-:W-:-:S13]  /*0140*/  ISETP.GE.U32.AND P1, PT, R0, R11, PT ;  /* 0x0000000b0000720c */ /* 0x000fda0003f26070 */
[----:B------:R-:W-:Y:S02]  /*0150*/  @P1 IADD3 R9, PT, PT, R9, 0x1, RZ ;  /* 0x0000000109091810 */ /* 0x000fe40007ffe0ff */
[----:B------:R-:W-:-:S05]  /*0160*/  @!P2 LOP3.LUT R9, RZ, R11, RZ, 0x33, !PT ;  /* 0x0000000bff09a212 */ /* 0x000fca00078e33ff */
[----:B0-----:R-:W-:-:S05]  /*0170*/  IMAD.WIDE.U32 R4, R9, 0x4, R2 ;  /* 0x0000000409047825 */ /* 0x001fca00078e0002 */
[----:B-1----:R0:W5:Y:S01]  /*0180*/  LDG.E R6, desc[UR6][R4.64] ;  /* 0x0000000604067981 */ /* 0x002162000c1e1900 */
[----:B------:R-:W1:Y:S01]  /*0190*/  LDC R7, c[0x0][0x360] ;  /* 0x0000d800ff077b82 */ /* 0x000e620000000800 */
[----:B------:R-:W-:Y:S01]  /*01a0*/  ISETP.LE.U32.AND P0, PT, R11, UR4, PT ;  /* 0x000000040b007c0c */ /* 0x000fe2000bf03070 */
[----:B------:R-:W1:Y:S02]  /*01b0*/  S2R R0, SR_TID.X ;  /* 0x0000000000007919 */ /* 0x000e640000002100 */
[----:B-1----:R-:W-:-:S04]  /*01c0*/  IMAD R0, R7, UR4, R0 ;  /* 0x0000000407007c24 */ /* 0x002fc8000f8e0200 */
[----:B------:R-:W-:-:S06]  /*01d0*/  IMAD.MOV.U32 R7, RZ, RZ, R0 ;  /* 0x000000ffff077224 */ /* 0x000fcc00078e0000 */
[----:B0-----:R-:W-:Y:S05]  /*01e0*/  @!P0 BRA `(.L_x_0) ;  /* 0x0000000400688947 */ /* 0x001fea0003800000 */
[C---:B------:R-:W-:Y:S01]  /*01f0*/  ISETP.GE.U32.AND P1, PT, R9.reuse, 0x10, PT ;  /* 0x000000100900780c */ /* 0x040fe20003f26070 */
[----:B------:R-:W-:Y:S01]  /*0200*/  IMAD.MOV.U32 R7, RZ, RZ, R0 ;  /* 0x000000ffff077224 */ /* 0x000fe200078e0000 */
[----:B------:R-:W-:Y:S01]  /*0210*/  VIMNMX.U32 R8, PT, PT, R9, 0x1, !PT ;  /* 0x0000000109087848 */ /* 0x000fe20007fe0000 */
[----:B------:R-:W-:-:S03]  /*0220*/  IMAD.MOV.U32 R9, RZ, RZ, RZ ;  /* 0x000000ffff097224 */ /* 0x000fc600078e00ff */
[----:B------:R-:W-:-:S04]  /*0230*/  LOP3.LUT R25, R8, 0xf, RZ, 0xc0, !PT ;  /* 0x0000000f08197812 */ /* 0x000fc800078ec0ff */
[----:B------:R-:W-:-:S03]  /*0240*/  ISETP.NE.AND P0, PT, R25, RZ, PT ;  /* 0x000000ff1900720c */ /* 0x000fc60003f05270 */
[----:B------:R-:W-:Y:S10]  /*0250*/  @!P1 BRA `(.L_x_1) ;  /* 0x00000000009c9947 */ /* 0x000ff40003800000 */
[----:B------:R-:W0:Y:S01]  /*0260*/  LDCU.64 UR4, c[0x0][0x398] ;  /* 0x00007300ff0477ac */ /* 0x000e220008000a00 */
[----:B------:R-:W-:Y:S01]  /*0270*/  LOP3.LUT R9, R8, 0x7ffffff0, RZ, 0xc0, !PT ;  /* 0x7ffffff008097812 */ /* 0x000fe200078ec0ff */
[----:B------:R-:W-:-:S04]  /*0280*/  IMAD.MOV.U32 R7, RZ, RZ, R0 ;  /* 0x000000ffff077224 */ /* 0x000fc800078e0000 */
[----:B------:R-:W-:Y:S01]  /*0290*/  IMAD.MOV R14, RZ, RZ, -R9 ;  /* 0x000000ffff0e7224 */ /* 0x000fe200078e0a09 */
[----:B0-----:R-:W-:-:S04]  /*02a0*/  UIADD3 UR4, UP0, UPT, UR4, 0x20, URZ ;  /* 0x0000002004047890 */ /* 0x001fc8000ff1e0ff */
[----:B------:R-:W-:Y:S02]  /*02b0*/  UIADD3.X UR5, UPT, UPT, URZ, UR5, URZ, UP0, !UPT ;  /* 0x00000005ff057290 */ /* 0x000fe400087fe4ff */
[----:B------:R-:W-:-:S04]  /*02c0*/  MOV R13, UR4 ;  /* 0x00000004000d7c02 */ /* 0x000fc80008000f00 */
[----:B------:R-:W-:-:S07]  /*02d0*/  IMAD.U32 R12, RZ, RZ, UR5 ;  /* 0x00000005ff0c7e24 */ /* 0x000fce000f8e00ff */
.L_x_2:
[----:B------:R-:W-:Y:S02]  /*02e0*/  IMAD.MOV.U32 R4, RZ, RZ, R13 ;  /* 0x000000ffff047224 */ /* 0x000fe400078e000d */
[----:B------:R-:W-:-:S05]  /*02f0*/  IMAD.MOV.U32 R5, RZ, RZ, R12 ;  /* 0x000000ffff057224 */ /* 0x000fca00078e000c */
[----:B------:R-:W2:Y:S04]  /*0300*/  LDG.E R19, desc[UR6][R4.64+-0x20] ;  /* 0xffffe00604137981 */ /* 0x000ea8000c1e1900 */
[----:B------:R-:W2:Y:S04]  /*0310*/  LDG.E R20, desc[UR6][R4.64+-0x1c] ;  /* 0xffffe40604147981 */ /* 0x000ea8000c1e1900 */
[----:B------:R-:W2:Y:S04]  /*0320*/  LDG.E R21, desc[UR6][R4.64+-0x18] ;  /* 0xffffe80604157981 */ /* 0x000ea8000c1e1900 */
[----:B------:R-:W3:Y:S04]  /*0330*/  LDG.E R22, desc[UR6][R4.64+-0x14] ;  /* 0xffffec0604167981 */ /* 0x000ee8000c1e1900 */
[----:B------:R-:W3:Y:S04]  /*0340*/  LDG.E R23, desc[UR6][R4.64+-0x10] ;  /* 0xfffff00604177981 */ /* 0x000ee8000c1e1900 */
[----:B------:R-:W4:Y:S04]  /*0350*/  LDG.E R24, desc[UR6][R4.64+-0xc] ;  /* 0xfffff40604187981 */ /* 0x000f28000c1e1900 */
        /* <DEDUP_REMOVED lines=8> */
[----:B------:R-:W4:Y:S01]  /*03e0*/  LDG.E R12, desc[UR6][R4.64+0x18] ;  /* 0x00001806040c7981 */ /* 0x000f22000c1e1900 */
[----:B--2---:R-:W-:-:S03]  /*03f0*/  IADD3 R19, PT, PT, R21, R19, R20 ;  /* 0x0000001315137210 */ /* 0x004fc60007ffe014 */
[----:B------:R-:W2:Y:S01]  /*0400*/  LDG.E R20, desc[UR6][R4.64+0x1c] ;  /* 0x00001c0604147981 */ /* 0x000ea2000c1e1900 */
[----:B------:R-:W-:Y:S01]  /*0410*/  VIADD R14, R14, 0x10 ;  /* 0x000000100e0e7836 */ /* 0x000fe20000000000 */
[----:B---3--:R-:W-:-:S04]  /*0420*/  IADD3 R19, PT, PT, R23, R19, R22 ;  /* 0x0000001317137210 */ /* 0x008fc80007ffe016 */
[----:B------:R-:W-:Y:S02]  /*0430*/  ISETP.NE.AND P1, PT, R14, RZ, PT ;  /* 0x000000ff0e00720c */ /* 0x000fe40003f25270 */
[----:B----4-:R-:W-:-:S04]  /*0440*/  IADD3 R19, PT, PT, R26, R19, R24 ;  /* 0x000000131a137210 */ /* 0x010fc80007ffe018 */
[----:B------:R-:W-:-:S04]  /*0450*/  IADD3 R17, PT, PT, R17, R19, R18 ;  /* 0x0000001311117210 */ /* 0x000fc80007ffe012 */
[----:B------:R-:W-:-:S04]  /*0460*/  IADD3 R15, PT, PT, R15, R17, R16 ;  /* 0x000000110f0f7210 */ /* 0x000fc80007ffe010 */
[----:B------:R-:W-:Y:S02]  /*0470*/  IADD3 R10, PT, PT, R13, R15, R10 ;  /* 0x0000000f0d0a7210 */ /* 0x000fe40007ffe00a */
[----:B------:R-:W-:Y:S02]  /*0480*/  IADD3 R13, P2, PT, R4, 0x40, RZ ;  /* 0x00000040040d7810 */ /* 0x000fe40007f5e0ff */
[----:B------:R-:W-:-:S03]  /*0490*/  IADD3 R10, PT, PT, R12, R10, R11 ;  /* 0x0000000a0c0a7210 */ /* 0x000fc60007ffe00b */
[----:B------:R-:W-:Y:S01]  /*04a0*/  IMAD.X R12, RZ, RZ, R5, P2 ;  /* 0x000000ffff0c7224 */ /* 0x000fe200010e0605 */
[----:B--2---:R-:W-:Y:S01]  /*04b0*/  IADD3 R7, PT, PT, R7, -R10, -R20 ;  /* 0x8000000a07077210 */ /* 0x004fe20007ffe814 */
[----:B------:R-:W-:Y:S06]  /*04c0*/  @P1 BRA `(.L_x_2) ;  /* 0xfffffffc00841947 */ /* 0x000fec000383ffff */
.L_x_1:
[----:B------:R-:W-:Y:S05]  /*04d0*/  @!P0 BRA `(.L_x_0) ;  /* 0x0000000000ac8947 */ /* 0x000fea0003800000 */
[----:B------:R-:W-:Y:S02]  /*04e0*/  ISETP.GE.U32.AND P0, PT, R25, 0x8, PT ;  /* 0x000000081900780c */ /* 0x000fe40003f06070 */
[----:B------:R-:W-:-:S04]  /*04f0*/  LOP3.LUT R18, R8, 0x7, RZ, 0xc0, !PT ;  /* 0x0000000708127812 */ /* 0x000fc800078ec0ff */
[----:B------:R-:W-:-:S07]  /*0500*/  ISETP.NE.AND P1, PT, R18, RZ, PT ;  /* 0x000000ff1200720c */ /* 0x000fce0003f25270 */
[----:B------:R-:W-:Y:S06]  /*0510*/  @!P0 BRA `(.L_x_3) ;  /* 0x0000000000388947 */ /* 0x000fec0003800000 */
[----:B------:R-:W-:-:S05]  /*0520*/  IMAD.WIDE.U32 R4, R9, 0x4, R2 ;  /* 0x0000000409047825 */ /* 0x000fca00078e0002 */
[----:B------:R-:W2:Y:S04]  /*0530*/  LDG.E R10, desc[UR6][R4.64] ;  /* 0x00000006040a7981 */ /* 0x000ea8000c1e1900 */
[----:B------:R-:W2:Y:S04]  /*0540*/  LDG.E R11, desc[UR6][R4.64+0x4] ;  /* 0x00000406040b7981 */ /* 0x000ea8000c1e1900 */
[----:B------:R-:W2:Y:S04]  /*0550*/  LDG.E R12, desc[UR6][R4.64+0x8] ;  /* 0x00000806040c7981 */ /* 0x000ea8000c1e1900 */
[----:B------:R-:W3:Y:S04]  /*0560*/  LDG.E R13, desc[UR6][R4.64+0xc] ;  /* 0x00000c06040d7981 */ /* 0x000ee8000c1e1900 */
[----:B------:R-:W3:Y:S04]  /*0570*/  LDG.E R14, desc[UR6][R4.64+0x10] ;  /* 0x00001006040e7981 */ /* 0x000ee8000c1e1900 */
[----:B------:R-:W4:Y:S04]  /*0580*/  LDG.E R15, desc[UR6][R4.64+0x14] ;  /* 0x00001406040f7981 */ /* 0x000f28000c1e1900 */
[----:B------:R-:W4:Y:S04]  /*0590*/  LDG.E R16, desc[UR6][R4.64+0x18] ;  /* 0x0000180604107981 */ /* 0x000f28000c1e1900 */
[----:B------:R-:W4:Y:S01]  /*05a0*/  LDG.E R17, desc[UR6][R4.64+0x1c] ;  /* 0x00001c0604117981 */ /* 0x000f22000c1e1900 */
[----:B------:R-:W-:-:S02]  /*05b0*/  IADD3 R9, PT, PT, R9, 0x8, RZ ;  /* 0x0000000809097810 */ /* 0x000fc40007ffe0ff */
[----:B--2---:R-:W-:-:S04]  /*05c0*/  IADD3 R10, PT, PT, R12, R10, R11 ;  /* 0x0000000a0c0a7210 */ /* 0x004fc80007ffe00b */
[----:B---3--:R-:W-:-:S04]  /*05d0*/  IADD3 R10, PT, PT, R14, R10, R13 ;  /* 0x0000000a0e0a7210 */ /* 0x008fc80007ffe00d */
[----:B----4-:R-:W-:-:S04]  /*05e0*/  IADD3 R10, PT, PT, R16, R10, R15 ;  /* 0x0000000a100a7210 */ /* 0x010fc80007ffe00f */
[----:B------:R-:W-:-:S07]  /*05f0*/  IADD3 R7, PT, PT, R7, -R10, -R17 ;  /* 0x8000000a07077210 */ /* 0x000fce0007ffe811 */
.L_x_3:
        /* <DEDUP_REMOVED lines=9> */
[----:B------:R-:W3:Y:S01]  /*0690*/  LDG.E R13, desc[UR6][R4.64+0xc] ;  /* 0x00000c06040d7981 */ /* 0x000ee2000c1e1900 */
[----:B------:R-:W-:Y:S01]  /*06a0*/  VIADD R9, R9, 0x4 ;  /* 0x0000000409097836 */ /* 0x000fe20000000000 */
[----:B--2---:R-:W-:-:S04]  /*06b0*/  IADD3 R10, PT, PT, R12, R10, R11 ;  /* 0x0000000a0c0a7210 */ /* 0x004fc80007ffe00b */
[----:B---3--:R-:W-:-:S07]  /*06c0*/  IADD3 R7, PT, PT, R7, -R10, -R13 ;  /* 0x8000000a07077210 */ /* 0x008fce0007ffe80d */
.L_x_4:
[----:B------:R-:W-:Y:S05]  /*06d0*/  @!P1 BRA `(.L_x_0) ;  /* 0x00000000002c9947 */ /* 0x000fea0003800000 */
[----:B------:R-:W-:-:S04]  /*06e0*/  IMAD.WIDE.U32 R2, R9, 0x4, R2 ;  /* 0x0000000409027825 */ /* 0x000fc800078e0002 */
[----:B------:R-:W-:Y:S02]  /*06f0*/  IMAD.MOV R8, RZ, RZ, -R8 ;  /* 0x000000ffff087224 */ /* 0x000fe400078e0a08 */
[----:B------:R-:W-:-:S07]  /*0700*/  IMAD.MOV.U32 R4, RZ, RZ, R2 ;  /* 0x000000ffff047224 */ /* 0x000fce00078e0002 */
.L_x_5:
[----:B------:R-:W-:-:S06]  /*0710*/  IMAD.MOV.U32 R2, RZ, RZ, R4 ;  /* 0x000000ffff027224 */ /* 0x000fcc00078e0004 */
[----:B------:R0:W2:Y:S01]  /*0720*/  LDG.E R2, desc[UR6][R2.64] ;  /* 0x0000000602027981 */ /* 0x0000a2000c1e1900 */
[----:B------:R-:W-:Y:S01]  /*0730*/  VIADD R8, R8, 0x1 ;  /* 0x0000000108087836 */ /* 0x000fe20000000000 */
[----:B------:R-:W-:-:S04]  /*0740*/  IADD3 R4, P1, PT, R4, 0x4, RZ ;  /* 0x0000000404047810 */ /* 0x000fc80007f3e0ff */
[----:B------:R-:W-:Y:S01]  /*0750*/  ISETP.NE.AND P0, PT, R8, RZ, PT ;  /* 0x000000ff0800720c */ /* 0x000fe20003f05270 */
[----:B0-----:R-:W-:Y:S01]  /*0760*/  IMAD.X R3, RZ, RZ, R3, P1 ;  /* 0x000000ffff037224 */ /* 0x001fe200008e0603 */
[----:B--2---:R-:W-:-:S11]  /*0770*/  IADD3 R7, PT, PT, -R2, R7, RZ ;  /* 0x0000000702077210 */ /* 0x004fd60007ffe1ff */
[----:B------:R-:W-:Y:S05]  /*0780*/  @P0 BRA `(.L_x_5) ;  /* 0xfffffffc00e00947 */ /* 0x000fea000383ffff */
.L_x_0:
[----:B-----5:R-:W-:-:S13]  /*0790*/  ISETP.GE.U32.AND P0, PT, R7, R6, PT ;  /* 0x000000060700720c */ /* 0x020fda0003f06070 */
[----:B------:R-:W-:Y:S05]  /*07a0*/  @P0 EXIT ;  /* 0x000000000000094d */ /* 0x000fea0003800000 */
[----:B------:R-:W0:Y:S01]  /*07b0*/  LDC.64 R2, c[0x0][0x388] ;  /* 0x0000e200ff027b82 */ /* 0x000e220000000a00 */
[----:B------:R-:W1:Y:S01]  /*07c0*/  LDCU UR4, c[0x0][0x3a4] ;  /* 0x00007480ff0477ac */ /* 0x000e620008000800 */
[----:B0-----:R-:W-:-:S05]  /*07d0*/  IMAD.WIDE.U32 R2, R0, 0x4, R2 ;  /* 0x0000000400027825 */ /* 0x001fca00078e0002 */
[----:B------:R-:W1:Y:S01]  /*07e0*/  LDG.E R11, desc[UR6][R2.64] ;  /* 0x00000006020b7981 */ /* 0x000e62000c1e1900 */
[----:B------:R-:W-:Y:S01]  /*07f0*/  BSSY.RECONVERGENT B0, `(.L_x_6) ;  /* 0x0000022000007945 */ /* 0x000fe20003800200 */
[----:B-1----:R-:W-:-:S04]  /*0800*/  ISETP.GE.U32.AND P0, PT, R11, UR4, PT ;  /* 0x000000040b007c0c */ /* 0x002fc8000bf06070 */
[----:B------:R-:W-:-:S13]  /*0810*/  ISETP.LT.OR P0, PT, R11, RZ, P0 ;  /* 0x000000ff0b00720c */ /* 0x000fda0000701670 */
[----:B------:R-:W-:Y:S05]  /*0820*/  @P0 BRA `(.L_x_7) ;  /* 0x0000000000780947 */ /* 0x000fea0003800000 */
[----:B------:R-:W-:Y:S01]  /*0830*/  VIADD R5, R7, 0x1 ;  /* 0x0000000107057836 */ /* 0x000fe20000000000 */
[----:B------:R-:W-:Y:S01]  /*0840*/  BSSY.RECONVERGENT B1, `(.L_x_8) ;  /* 0x0000014000017945 */ /* 0x000fe20003800200 */
[----:B------:R-:W-:-:S03]  /*0850*/  IMAD.MOV.U32 R12, RZ, RZ, -0x1 ;  /* 0xffffffffff0c7424 */ /* 0x000fc600078e00ff */
[----:B------:R-:W-:-:S13]  /*0860*/  ISETP.GE.U32.AND P0, PT, R5, R6, PT ;  /* 0x000000060500720c */ /* 0x000fda0003f06070 */
[----:B------:R-:W-:Y:S05]  /*0870*/  @P0 BRA `(.L_x_9) ;  /* 0x0000000000400947 */ /* 0x000fea0003800000 */
[----:B------:R-:W0:Y:S01]  /*0880*/  LDC.64 R8, c[0x0][0x388] ;  /* 0x0000e200ff087b82 */ /* 0x000e220000000a00 */
[----:B------:R-:W-:Y:S02]  /*0890*/  IMAD.MOV.U32 R10, RZ, RZ, R5 ;  /* 0x000000ffff0a7224 */ /* 0x000fe400078e0005 */
[----:B------:R-:W-:-:S07]  /*08a0*/  IMAD.MOV.U32 R13, RZ, RZ, R0 ;  /* 0x000000ffff0d7224 */ /* 0x000fce00078e0000 */
.L_x_11:
[----:B------:R-:W-:-:S05]  /*08b0*/  IADD3 R13, PT, PT, R13, 0x1, RZ ;  /* 0x000000010d0d7810 */ /* 0x000fca0007ffe0ff */
[----:B0-----:R-:W-:-:S06]  /*08c0*/  IMAD.WIDE.U32 R4, R13, 0x4, R8 ;  /* 0x000000040d047825 */ /* 0x001fcc00078e0008 */
[----:B------:R-:W2:Y:S02]  /*08d0*/  LDG.E R4, desc[UR6][R4.64] ;  /* 0x0000000604047981 */ /* 0x000ea4000c1e1900 */
[----:B--2---:R-:W-:-:S13]  /*08e0*/  ISETP.GE.AND P0, PT, R4, RZ, PT ;  /* 0x000000ff0400720c */ /* 0x004fda0003f06270 */
[----:B------:R-:W-:Y:S05]  /*08f0*/  @P0 BRA `(.L_x_10) ;  /* 0x00000000001c0947 */ /* 0x000fea0003800000 */
[----:B------:R-:W-:Y:S01]  /*0900*/  ISETP.NE.AND P0, PT, R13, RZ, PT ;  /* 0x000000ff0d00720c */ /* 0x000fe20003f05270 */
[----:B------:R-:W-:-:S12]  /*0910*/  VIADD R5, R10, 0x1 ;  /* 0x000000010a057836 */ /* 0x000fd80000000000 */
[----:B------:R-:W-:-:S04]  /*0920*/  @!P0 IMAD.MOV R5, RZ, RZ, R10 ;  /* 0x000000ffff058224 */ /* 0x000fc800078e020a */
[----:B------:R-:W-:Y:S01]  /*0930*/  IMAD.MOV.U32 R10, RZ, RZ, R5 ;  /* 0x000000ffff0a7224 */ /* 0x000fe200078e0005 */
[----:B------:R-:W-:-:S13]  /*0940*/  ISETP.GE.U32.AND P0, PT, R5, R6, PT ;  /* 0x000000060500720c */ /* 0x000fda0003f06070 */
[----:B------:R-:W-:Y:S05]  /*0950*/  @!P0 BRA `(.L_x_11) ;  /* 0xfffffffc00d48947 */ /* 0x000fea000383ffff */
[----:B------:R-:W-:Y:S05]  /*0960*/  BRA `(.L_x_9) ;  /* 0x0000000000047947 */ /* 0x000fea0003800000 */
.L_x_10:
[----:B------:R-:W-:-:S07]  /*0970*/  IMAD.IADD R12, R13, 0x1, -R7 ;  /* 0x000000010d0c7824 */ /* 0x000fce00078e0a07 */
.L_x_9:
[----:B------:R-:W-:Y:S05]  /*0980*/  BSYNC.RECONVERGENT B1 ;  /* 0x0000000000017941 */ /* 0x000fea0003800200 */
.L_x_8:
[----:B------:R-:W-:-:S04]  /*0990*/  IADD3 R5, PT, PT, R11, 0x1, RZ ;  /* 0x000000010b057810 */ /* 0x000fc80007ffe0ff */
[----:B------:R-:W-:-:S13]  /*09a0*/  ISETP.GT.U32.AND P0, PT, R12, R5, PT ;  /* 0x000000050c00720c */ /* 0x000fda0003f04070 */
[----:B------:R-:W-:Y:S05]  /*09b0*/  @!P0 BRA `(.L_x_7) ;  /* 0x0000000000148947 */ /* 0x000fea0003800000 */
[----:B------:R-:W-:Y:S05]  /*09c0*/  WARPSYNC.ALL ;  /* 0x0000000000007948 */ /* 0x000fea0003800000 */
[----:B------:R-:W-:Y:S06]  /*09d0*/  BAR.SYNC.DEFER_BLOCKING 0x0 ;  /* 0x0000000000007b1d */ /* 0x000fec0000010000 */
[----:B------:R-:W2:Y:S02]  /*09e0*/  LDG.E R11, desc[UR6][R2.64] ;  /* 0x00000006020b7981 */ /* 0x000ea4000c1e1900 */
[----:B--2---:R-:W-:-:S05]  /*09f0*/  VIADD R11, R11, 0x1 ;  /* 0x000000010b0b7836 */ /* 0x004fca0000000000 */
[----:B------:R0:W-:Y:S02]  /*0a00*/  STG.E desc[UR6][R2.64], R11 ;  /* 0x0000000b02007986 */ /* 0x0001e4000c101906 */
.L_x_7:
[----:B------:R-:W-:Y:S05]  /*0a10*/  BSYNC.RECONVERGENT B0 ;  /* 0x0000000000007941 */ /* 0x000fea0003800200 */
.L_x_6:
[----:B------:R-:W-:-:S13]  /*0a20*/  ISETP.GE.AND P0, PT, R11, 0x1, PT ;  /* 0x000000010b00780c */ /* 0x000fda0003f06270 */
[----:B------:R-:W-:Y:S05]  /*0a30*/  @!P0 BRA `(.L_x_12) ;  /* 0x0000000000648947 */ /* 0x000fea0003800000 */
[----:B------:R-:W-:Y:S02]  /*0a40*/  VIADD R10, R7, 0x1 ;  /* 0x00000001070a7836 */ /* 0x000fe40000000000 */
[----:B------:R-:W-:-:S03]  /*0a50*/  IMAD.MOV.U32 R12, RZ, RZ, -0x1 ;  /* 0xffffffffff0c7424 */ /* 0x000fc600078e00ff */
[----:B------:R-:W-:-:S13]  /*0a60*/  ISETP.GE.U32.AND P0, PT, R10, R6, PT ;  /* 0x000000060a00720c */ /* 0x000fda0003f06070 */
[----:B------:R-:W-:Y:S05]  /*0a70*/  @P0 BRA `(.L_x_13) ;  /* 0x00000000003c0947 */ /* 0x000fea0003800000 */
[----:B------:R-:W1:Y:S01]  /*0a80*/  LDC.64 R8, c[0x0][0x388] ;  /* 0x0000e200ff087b82 */ /* 0x000e620000000a00 */
[----:B0-----:R-:W-:-:S07]  /*0a90*/  IMAD.MOV.U32 R11, RZ, RZ, R0 ;  /* 0x000000ffff0b7224 */ /* 0x001fce00078e0000 */
.L_x_15:
[----:B------:R-:W-:-:S05]  /*0aa0*/  IADD3 R11, PT, PT, R11, 0x1, RZ ;  /* 0x000000010b0b7810 */ /* 0x000fca0007ffe0ff */
[----:B-1----:R-:W-:-:S06]  /*0ab0*/  IMAD.WIDE.U32 R4, R11, 0x4, R8 ;  /* 0x000000040b047825 */ /* 0x002fcc00078e0008 */
        /* <DEDUP_REMOVED lines=10> */
.L_x_14:
[----:B------:R-:W-:-:S07]  /*0b60*/  IMAD.IADD R12, R11, 0x1, -R7 ;  /* 0x000000010b0c7824 */ /* 0x000fce00078e0a07 */
.L_x_13:
[----:B------:R-:W-:Y:S05]  /*0b70*/  WARPSYNC.ALL ;  /* 0x0000000000007948 */ /* 0x000fea0003800000 */
[----:B------:R-:W-:Y:S06]  /*0b80*/  BAR.SYNC.DEFER_BLOCKING 0x0 ;  /* 0x0000000000007b1d */ /* 0x000fec0000010000 */
[----:B0-----:R-:W2:Y:S02]  /*0b90*/  LDG.E R11, desc[UR6][R2.64] ;  /* 0x00000006020b7981 */ /* 0x001ea4000c1e1900 */
[----:B--2---:R-:W-:-:S13]  /*0ba0*/  ISETP.GT.U32.AND P0, PT, R12, R11, PT ;  /* 0x0000000b0c00720c */ /* 0x004fda0003f04070 */
[----:B------:R-:W-:-:S05]  /*0bb0*/  @!P0 IADD3 R11, PT, PT, R12, -0x1, RZ ;  /* 0xffffffff0c0b8810 */ /* 0x000fca0007ffe0ff */
[----:B------:R1:W-:Y:S02]  /*0bc0*/  @!P0 STG.E desc[UR6][R2.64], R11 ;  /* 0x0000000b02008986 */ /* 0x0003e4000c101906 */
.L_x_12:
[----:B------:R-:W-:-:S13]  /*0bd0*/  ISETP.GE.AND P0, PT, R11, RZ, PT ;  /* 0x000000ff0b00720c */ /* 0x000fda0003f06270 */
[----:B------:R-:W-:Y:S05]  /*0be0*/  @!P0 EXIT ;  /* 0x000000000000894d */ /* 0x000fea0003800000 */
[----:B------:R-:W2:Y:S01]  /*0bf0*/  LDC.64 R8, c[0x0][0x390] ;  /* 0x0000e400ff087b82 */ /* 0x000ea20000000a00 */
[----:B------:R-:W-:Y:S02]  /*0c00*/  IMAD.IADD R5, R11, 0x1, R7 ;  /* 0x000000010b057824 */ /* 0x000fe400078e0207 */
[----:B------:R-:W-:-:S03]  /*0c10*/  IMAD.MOV.U32 R7, RZ, RZ, -0x1 ;  /* 0xffffffffff077424 */ /* 0x000fc600078e00ff */
[----:B------:R-:W-:Y:S01]  /*0c20*/  ISETP.GE.U32.AND P0, PT, R5, R6, PT ;  /* 0x000000060500720c */ /* 0x000fe20003f06070 */
[----:B--2---:R-:W-:-:S05]  /*0c30*/  IMAD.WIDE.U32 R4, R0, 0x4, R8 ;  /* 0x0000000400047825 */ /* 0x004fca00078e0008 */
[----:B------:R2:W-:Y:S07]  /*0c40*/  STG.E desc[UR6][R4.64], R7 ;  /* 0x0000000704007986 */ /* 0x0005ee000c101906 */
[----:B------:R-:W-:Y:S05]  /*0c50*/  @P0 EXIT ;  /* 0x000000000000094d */ /* 0x000fea0003800000 */
[----:B01----:R-:W3:Y:S01]  /*0c60*/  LDG.E R3, desc[UR6][R2.64] ;  /* 0x0000000602037981 */ /* 0x003ee2000c1e1900 */
[----:B--2---:R-:W-:-:S04]  /*0c70*/  IMAD.IADD R5, R0, 0x1, R11 ;  /* 0x0000000100057824 */ /* 0x004fc800078e020b */
[----:B------:R-:W-:-:S05]  /*0c80*/  IMAD.WIDE.U32 R4, R5, 0x4, R8 ;  /* 0x0000000405047825 */ /* 0x000fca00078e0008 */
[----:B---3--:R-:W-:Y:S01]  /*0c90*/  STG.E desc[UR6][R4.64], R3 ;  /* 0x0000000304007986 */ /* 0x008fe2000c101906 */
[----:B------:R-:W-:Y:S05]  /*0ca0*/  EXIT ;  /* 0x000000000000794d */ /* 0x000fea0003800000 */
.L_x_16:
[----:B------:R-:W-:-:S00]  /*0cb0*/  BRA `(.L_x_16) ;  /* 0xfffffffc00fc7947 */ /* 0x000fc0000383ffff */
[----:B------:R-:W-:-:S00]  /*0cc0*/  NOP ;  /* 0x0000000000007918 */ /* 0x000fc00000000000 */
        /* <DEDUP_REMOVED lines=11> */
.L_x_17:


//--------------------- .nv.shared.reserved.0     --------------------------
	.section	.nv.shared.reserved.0,"aw",@nobits
	.weak		__nv_reservedSMEM_offset_0_alias
	.size		__nv_reservedSMEM_offset_0_alias, 0, 64
	.other		__nv_reservedSMEM_offset_0_alias,@"STO_CUDA_RESERVED_SHARED STV_DEFAULT"
__nv_reservedSMEM_offset_0_alias:
	.zero		0
	.zero		64


//--------------------- .nv.constant0._Z16cuda_apply_rulesjPiS_Pjjj --------------------------
	.section	.nv.constant0._Z16cuda_apply_rulesjPiS_Pjjj,"a",@progbits
	.sectionflags	@""
	.align	4
.nv.constant0._Z16cuda_apply_rulesjPiS_Pjjj:
	.zero		936


//--------------------- SYMBOLS --------------------------

	.type		.nv.reservedSmem.offset0,@object
	.size		.nv.reservedSmem.offset0,0x4
